//
// Generated by NVIDIA NVVM Compiler
//
// Compiler Build ID: CL-36424714
// Cuda compilation tools, release 13.0, V13.0.88
// Based on NVVM 20.0.0
//

.version 9.0
.target sm_100
.address_size 64

	// .globl	_Z10add_matrixPfS_S_i

.visible .entry _Z10add_matrixPfS_S_i(
	.param .u64 .ptr .align 1 _Z10add_matrixPfS_S_i_param_0,
	.param .u64 .ptr .align 1 _Z10add_matrixPfS_S_i_param_1,
	.param .u64 .ptr .align 1 _Z10add_matrixPfS_S_i_param_2,
	.param .u32 _Z10add_matrixPfS_S_i_param_3
)
{
	.reg .pred 	%p<2>;
	.reg .b32 	%r<12>;
	.reg .b32 	%f<4>;
	.reg .b64 	%rd<11>;

	ld.param.u64 	%rd1, [_Z10add_matrixPfS_S_i_param_0];
	ld.param.u64 	%rd2, [_Z10add_matrixPfS_S_i_param_1];
	ld.param.u64 	%rd3, [_Z10add_matrixPfS_S_i_param_2];
	ld.param.u32 	%r2, [_Z10add_matrixPfS_S_i_param_3];
	mov.u32 	%r3, %ctaid.x;
	mov.u32 	%r4, %ntid.x;
	mov.u32 	%r5, %tid.x;
	mad.lo.s32 	%r6, %r3, %r4, %r5;
	mov.u32 	%r7, %ctaid.y;
	mov.u32 	%r8, %ntid.y;
	mov.u32 	%r9, %tid.y;
	mad.lo.s32 	%r10, %r7, %r8, %r9;
	mad.lo.s32 	%r1, %r2, %r10, %r6;
	mul.lo.s32 	%r11, %r2, %r2;
	setp.ge.s32 	%p1, %r1, %r11;
	@%p1 bra 	$L__BB0_2;
	cvta.to.global.u64 	%rd4, %rd1;
	cvta.to.global.u64 	%rd5, %rd2;
	cvta.to.global.u64 	%rd6, %rd3;
	mul.wide.s32 	%rd7, %r1, 4;
	add.s64 	%rd8, %rd4, %rd7;
	ld.global.f32 	%f1, [%rd8];
	add.s64 	%rd9, %rd5, %rd7;
	ld.global.f32 	%f2, [%rd9];
	add.f32 	%f3, %f1, %f2;
	add.s64 	%rd10, %rd6, %rd7;
	st.global.f32 	[%rd10], %f3;
$L__BB0_2:
	ret;

}


// ===== COMPILED SASS (sm_100) =====

	.target	sm_100

	.elftype	@"ET_EXEC"


//--------------------- .note.nv.tkinfo           --------------------------
	.section	.note.nv.tkinfo,"",@"SHT_NOTE"
	.sectionflags	@"SHF_NOTE_NV_TKINFO"
	.tkinfo
        /*0018*/ 	.word	0x00000002
        /*0030*/ 	.string	""
        /*0030*/ 	.string	"ptxas"
        /*0030*/ 	.string	"Cuda compilation tools, release 13.0, V13.0.88"
        /*0030*/ 	.string	"Build cuda_13.0.r13.0/compiler.36424714_0"
        /*0030*/ 	.string	"-arch sm_100 -m 64 "



//--------------------- .note.nv.cuinfo           --------------------------
	.section	.note.nv.cuinfo,"",@"SHT_NOTE"
	.sectionflags	@"SHF_NOTE_NV_CUINFO"
        /*0018*/ 	.short	0x0002
        /*001a*/ 	.short	0x0064
        /*001c*/ 	.short	0x0082
	.zero		2


//--------------------- .nv.info                  --------------------------
	.section	.nv.info,"",@"SHT_CUDA_INFO"
	.align	4


	//----- nvinfo : EIATTR_REGCOUNT
	.align		4
        /*0000*/ 	.byte	0x04, 0x2f
        /*0002*/ 	.short	(.L_1 - .L_0)
	.align		4
.L_0:
        /*0004*/ 	.word	index@(_Z10add_matrixPfS_S_i)
        /*0008*/ 	.word	0x0000000c


	//----- nvinfo : EIATTR_FRAME_SIZE
	.align		4
.L_1:
        /*000c*/ 	.byte	0x04, 0x11
        /*000e*/ 	.short	(.L_3 - .L_2)
	.align		4
.L_2:
        /*0010*/ 	.word	index@(_Z10add_matrixPfS_S_i)
        /*0014*/ 	.word	0x00000000


	//----- nvinfo : EIATTR_MIN_STACK_SIZE
	.align		4
.L_3:
        /*0018*/ 	.byte	0x04, 0x12
        /*001a*/ 	.short	(.L_5 - .L_4)
	.align		4
.L_4:
        /*001c*/ 	.word	index@(_Z10add_matrixPfS_S_i)
        /*0020*/ 	.word	0x00000000
.L_5:


//--------------------- .nv.compat                --------------------------
	.section	.nv.compat,"",@"SHT_CUDA_COMPAT_INFO"
	.align	4
        /*0000*/ 	.byte	0x02, 0x09, 0x00, 0x00, 0x02, 0x02, 0x01, 0x00, 0x02, 0x05, 0x05, 0x00, 0x03, 0x07, 0x01, 0x01
        /*0010*/ 	.byte	0x02, 0x03, 0x00, 0x00, 0x02, 0x06, 0x01, 0x00, 0x04, 0x0b, 0x08, 0x00, 0x09, 0x00, 0x00, 0x00
        /*0020*/ 	.byte	0x00, 0x00, 0x00, 0x00


//--------------------- .nv.info._Z10add_matrixPfS_S_i --------------------------
	.section	.nv.info._Z10add_matrixPfS_S_i,"",@"SHT_CUDA_INFO"
	.sectionflags	@""
	.align	4


	//----- nvinfo : EIATTR_CUDA_API_VERSION
	.align		4
        /*0000*/ 	.byte	0x04, 0x37
        /*0002*/ 	.short	(.L_7 - .L_6)
.L_6:
        /*0004*/ 	.word	0x00000082


	//----- nvinfo : EIATTR_KPARAM_INFO
	.align		4
.L_7:
        /*0008*/ 	.byte	0x04, 0x17
        /*000a*/ 	.short	(.L_9 - .L_8)
.L_8:
        /*000c*/ 	.word	0x00000000
        /*0010*/ 	.short	0x0003
        /*0012*/ 	.short	0x0018
        /*0014*/ 	.byte	0x00, 0xf0, 0x11, 0x00


	//----- nvinfo : EIATTR_KPARAM_INFO
	.align		4
.L_9:
        /*0018*/ 	.byte	0x04, 0x17
        /*001a*/ 	.short	(.L_11 - .L_10)
.L_10:
        /*001c*/ 	.word	0x00000000
        /*0020*/ 	.short	0x0002
        /*0022*/ 	.short	0x0010
        /*0024*/ 	.byte	0x00, 0xf5, 0x21, 0x00


	//----- nvinfo : EIATTR_KPARAM_INFO
	.align		4
.L_11:
        /*0028*/ 	.byte	0x04, 0x17
        /*002a*/ 	.short	(.L_13 - .L_12)
.L_12:
        /*002c*/ 	.word	0x00000000
        /*0030*/ 	.short	0x0001
        /*0032*/ 	.short	0x0008
        /*0034*/ 	.byte	0x00, 0xf5, 0x21, 0x00


	//----- nvinfo : EIATTR_KPARAM_INFO
	.align		4
.L_13:
        /*0038*/ 	.byte	0x04, 0x17
        /*003a*/ 	.short	(.L_15 - .L_14)
.L_14:
        /*003c*/ 	.word	0x00000000
        /*0040*/ 	.short	0x0000
        /*0042*/ 	.short	0x0000
        /*0044*/ 	.byte	0x00, 0xf5, 0x21, 0x00


	//----- nvinfo : EIATTR_SPARSE_MMA_MASK
	.align		4
.L_15:
        /*0048*/ 	.byte	0x03, 0x50
        /*004a*/ 	.short	0x0000


	//----- nvinfo : EIATTR_MAXREG_COUNT
	.align		4
        /*004c*/ 	.byte	0x03, 0x1b
        /*004e*/ 	.short	0x00ff


	//----- nvinfo : EIATTR_MERCURY_ISA_VERSION
	.align		4
        /*0050*/ 	.byte	0x03, 0x5f
        /*0052*/ 	.short	0x0101


	//----- nvinfo : EIATTR_VRC_CTA_INIT_COUNT
	.align		4
        /*0054*/ 	.byte	0x02, 0x4a
	.zero		1
	.zero		1


	//----- nvinfo : EIATTR_EXIT_INSTR_OFFSETS
	.align		4
        /*0058*/ 	.byte	0x04, 0x1c
        /*005a*/ 	.short	(.L_17 - .L_16)


	//   ....[0]....
.L_16:
        /*005c*/ 	.word	0x000000d0


	//   ....[1]....
        /*0060*/ 	.word	0x00000190


	//----- nvinfo : EIATTR_CBANK_PARAM_SIZE
	.align		4
.L_17:
        /*0064*/ 	.byte	0x03, 0x19
        /*0066*/ 	.short	0x001c


	//----- nvinfo : EIATTR_PARAM_CBANK
	.align		4
        /*0068*/ 	.byte	0x04, 0x0a
        /*006a*/ 	.short	(.L_19 - .L_18)
	.align		4
.L_18:
        /*006c*/ 	.word	index@(.nv.constant0._Z10add_matrixPfS_S_i)
        /*0070*/ 	.short	0x0380
        /*0072*/ 	.short	0x001c


	//----- nvinfo : EIATTR_SW_WAR
	.align		4
.L_19:
        /*0074*/ 	.byte	0x04, 0x36
        /*0076*/ 	.short	(.L_21 - .L_20)
.L_20:
        /*0078*/ 	.word	0x00000008
.L_21:


//--------------------- .nv.callgraph             --------------------------
	.section	.nv.callgraph,"",@"SHT_CUDA_CALLGRAPH"
	.align	4
	.sectionentsize	8
	.align		4
        /*0000*/ 	.word	0x00000000
	.align		4
        /*0004*/ 	.word	0xffffffff
	.align		4
        /*0008*/ 	.word	0x00000000
	.align		4
        /*000c*/ 	.word	0xfffffffe
	.align		4
        /*0010*/ 	.word	0x00000000
	.align		4
        /*0014*/ 	.word	0xfffffffd
	.align		4
        /*0018*/ 	.word	0x00000000
	.align		4
        /*001c*/ 	.word	0xfffffffc


//--------------------- .text._Z10add_matrixPfS_S_i --------------------------
	.section	.text._Z10add_matrixPfS_S_i,"ax",@progbits
	.align	128
        .global         _Z10add_matrixPfS_S_i
        .type           _Z10add_matrixPfS_S_i,@function
        .size           _Z10add_matrixPfS_S_i,(.L_x_1 - _Z10add_matrixPfS_S_i)
        .other          _Z10add_matrixPfS_S_i,@"STO_CUDA_ENTRY STV_DEFAULT"
_Z10add_matrixPfS_S_i:
.text._Z10add_matrixPfS_S_i:
[----:B------:R-:W-:Y:S01]  /*0000*/  LDC R1, c[0x0][0x37c] ;  /* 0x0000df00ff017b82 */ /* 0x000fe20000000800 */
[----:B------:R-:W0:Y:S07]  /*0010*/  S2R R3, SR_TID.X ;  /* 0x0000000000037919 */ /* 0x000e2e0000002100 */
[----:B------:R-:W0:Y:S01]  /*0020*/  S2UR UR4, SR_CTAID.X ;  /* 0x00000000000479c3 */ /* 0x000e220000002500 */
[----:B------:R-:W1:Y:S01]  /*0030*/  LDCU UR6, c[0x0][0x398] ;  /* 0x00007300ff0677ac */ /* 0x000e620008000800 */
[----:B------:R-:W2:Y:S06]  /*0040*/  S2R R5, SR_TID.Y ;  /* 0x0000000000057919 */ /* 0x000eac0000002200 */
[----:B------:R-:W0:Y:S08]  /*0050*/  LDC R0, c[0x0][0x360] ;  /* 0x0000d800ff007b82 */ /* 0x000e300000000800 */
[----:B------:R-:W2:Y:S08]  /*0060*/  S2UR UR5, SR_CTAID.Y ;  /* 0x00000000000579c3 */ /* 0x000eb00000002600 */
[----:B------:R-:W2:Y:S01]  /*0070*/  LDC R2, c[0x0][0x364] ;  /* 0x0000d900ff027b82 */ /* 0x000ea20000000800 */
[----:B0-----:R-:W-:Y:S01]  /*0080*/  IMAD R0, R0, UR4, R3 ;  /* 0x0000000400007c24 */ /* 0x001fe2000f8e0203 */
[----:B-1----:R-:W-:Y:S01]  /*0090*/  UIMAD UR4, UR6, UR6, URZ ;  /* 0x00000006060472a4 */ /* 0x002fe2000f8e02ff */
[----:B--2---:R-:W-:-:S04]  /*00a0*/  IMAD R3, R2, UR5, R5 ;  /* 0x0000000502037c24 */ /* 0x004fc8000f8e0205 */
[----:B------:R-:W-:-:S05]  /*00b0*/  IMAD R9, R3, UR6, R0 ;  /* 0x0000000603097c24 */ /* 0x000fca000f8e0200 */
[----:B------:R-:W-:-:S13]  /*00c0*/  ISETP.GE.AND P0, PT, R9, UR4, PT ;  /* 0x0000000409007c0c */ /* 0x000fda000bf06270 */
[----:B------:R-:W-:Y:S05]  /*00d0*/  @P0 EXIT ;  /* 0x000000000000094d */ /* 0x000fea0003800000 */
[----:B------:R-:W0:Y:S01]  /*00e0*/  LDC.64 R2, c[0x0][0x380] ;  /* 0x0000e000ff027b82 */ /* 0x000e220000000a00 */
[----:B------:R-:W1:Y:S07]  /*00f0*/  LDCU.64 UR4, c[0x0][0x358] ;  /* 0x00006b00ff0477ac */ /* 0x000e6e0008000a00 */
[----:B------:R-:W2:Y:S08]  /*0100*/  LDC.64 R4, c[0x0][0x388] ;  /* 0x0000e200ff047b82 */ /* 0x000eb00000000a00 */
[----:B------:R-:W3:Y:S01]  /*0110*/  LDC.64 R6, c[0x0][0x390] ;  /* 0x0000e400ff067b82 */ /* 0x000ee20000000a00 */
[----:B0-----:R-:W-:-:S06]  /*0120*/  IMAD.WIDE R2, R9, 0x4, R2 ;  /* 0x0000000409027825 */ /* 0x001fcc00078e0202 */
[----:B-1----:R-:W4:Y:S01]  /*0130*/  LDG.E R2, desc[UR4][R2.64] ;  /* 0x0000000402027981 */ /* 0x002f22000c1e1900 */
[----:B--2---:R-:W-:-:S06]  /*0140*/  IMAD.WIDE R4, R9, 0x4, R4 ;  /* 0x0000000409047825 */ /* 0x004fcc00078e0204 */
[----:B------:R-:W4:Y:S01]  /*0150*/  LDG.E R5, desc[UR4][R4.64] ;  /* 0x0000000404057981 */ /* 0x000f22000c1e1900 */
[----:B---3--:R-:W-:-:S04]  /*0160*/  IMAD.WIDE R6, R9, 0x4, R6 ;  /* 0x0000000409067825 */ /* 0x008fc800078e0206 */
[----:B----4-:R-:W-:-:S05]  /*0170*/  FADD R9, R2, R5 ;  /* 0x0000000502097221 */ /* 0x010fca0000000000 */
[----:B------:R-:W-:Y:S01]  /*0180*/  STG.E desc[UR4][R6.64], R9 ;  /* 0x0000000906007986 */ /* 0x000fe2000c101904 */
[----:B------:R-:W-:Y:S05]  /*0190*/  EXIT ;  /* 0x000000000000794d */ /* 0x000fea0003800000 */
.L_x_0:
[----:B------:R-:W-:-:S00]  /*01a0*/  BRA `(.L_x_0) ;  /* 0xfffffffc00fc7947 */ /* 0x000fc0000383ffff */
[----:B------:R-:W-:-:S00]  /*01b0*/  NOP ;  /* 0x0000000000007918 */ /* 0x000fc00000000000 */
        /* <DEDUP_REMOVED lines=12> */
.L_x_1:


//--------------------- .nv.shared.reserved.0     --------------------------
	.section	.nv.shared.reserved.0,"aw",@nobits
	.weak		__nv_reservedSMEM_offset_0_alias
	.size		__nv_reservedSMEM_offset_0_alias, 0, 64
	.other		__nv_reservedSMEM_offset_0_alias,@"STO_CUDA_RESERVED_SHARED STV_DEFAULT"
__nv_reservedSMEM_offset_0_alias:
	.zero		0
	.zero		64


//--------------------- .nv.constant0._Z10add_matrixPfS_S_i --------------------------
	.section	.nv.constant0._Z10add_matrixPfS_S_i,"a",@progbits
	.sectionflags	@""
	.align	4
.nv.constant0._Z10add_matrixPfS_S_i:
	.zero		924


//--------------------- SYMBOLS --------------------------

	.type		.nv.reservedSmem.offset0,@object
	.size		.nv.reservedSmem.offset0,0x4
